//
// Generated by NVIDIA NVVM Compiler
//
// Compiler Build ID: CL-36424714
// Cuda compilation tools, release 13.0, V13.0.88
// Based on NVVM 20.0.0
//

.version 9.0
.target sm_100
.address_size 64

	// .globl	_Z18cuda_prepare_statePN6thrust24THRUST_300001_SM_1000_NS7complexIdEEiiS2_
.global .align 1 .b8 _ZN34_INTERNAL_54050c1e_4_k_cu_03b8e64c4cuda3std3__45__cpo5beginE[1];
.global .align 1 .b8 _ZN34_INTERNAL_54050c1e_4_k_cu_03b8e64c4cuda3std3__45__cpo3endE[1];
.global .align 1 .b8 _ZN34_INTERNAL_54050c1e_4_k_cu_03b8e64c4cuda3std3__45__cpo6cbeginE[1];
.global .align 1 .b8 _ZN34_INTERNAL_54050c1e_4_k_cu_03b8e64c4cuda3std3__45__cpo4cendE[1];
.global .align 1 .b8 _ZN34_INTERNAL_54050c1e_4_k_cu_03b8e64c4cuda3std3__45__cpo6rbeginE[1];
.global .align 1 .b8 _ZN34_INTERNAL_54050c1e_4_k_cu_03b8e64c4cuda3std3__45__cpo4rendE[1];
.global .align 1 .b8 _ZN34_INTERNAL_54050c1e_4_k_cu_03b8e64c4cuda3std3__45__cpo7crbeginE[1];
.global .align 1 .b8 _ZN34_INTERNAL_54050c1e_4_k_cu_03b8e64c4cuda3std3__45__cpo5crendE[1];
.global .align 1 .b8 _ZN34_INTERNAL_54050c1e_4_k_cu_03b8e64c4cuda3std3__436_GLOBAL__N__54050c1e_4_k_cu_03b8e64c6ignoreE[1];
.global .align 1 .b8 _ZN34_INTERNAL_54050c1e_4_k_cu_03b8e64c4cuda3std3__419piecewise_constructE[1];
.global .align 1 .b8 _ZN34_INTERNAL_54050c1e_4_k_cu_03b8e64c4cuda3std3__48in_placeE[1];
.global .align 1 .b8 _ZN34_INTERNAL_54050c1e_4_k_cu_03b8e64c4cuda3std3__420unreachable_sentinelE[1];
.global .align 1 .b8 _ZN34_INTERNAL_54050c1e_4_k_cu_03b8e64c4cuda3std6ranges3__45__cpo4swapE[1];
.global .align 1 .b8 _ZN34_INTERNAL_54050c1e_4_k_cu_03b8e64c4cuda3std6ranges3__45__cpo9iter_moveE[1];
.global .align 1 .b8 _ZN34_INTERNAL_54050c1e_4_k_cu_03b8e64c4cuda3std6ranges3__45__cpo5beginE[1];
.global .align 1 .b8 _ZN34_INTERNAL_54050c1e_4_k_cu_03b8e64c4cuda3std6ranges3__45__cpo3endE[1];
.global .align 1 .b8 _ZN34_INTERNAL_54050c1e_4_k_cu_03b8e64c4cuda3std6ranges3__45__cpo6cbeginE[1];
.global .align 1 .b8 _ZN34_INTERNAL_54050c1e_4_k_cu_03b8e64c4cuda3std6ranges3__45__cpo4cendE[1];
.global .align 1 .b8 _ZN34_INTERNAL_54050c1e_4_k_cu_03b8e64c4cuda3std6ranges3__45__cpo7advanceE[1];
.global .align 1 .b8 _ZN34_INTERNAL_54050c1e_4_k_cu_03b8e64c4cuda3std6ranges3__45__cpo9iter_swapE[1];
.global .align 1 .b8 _ZN34_INTERNAL_54050c1e_4_k_cu_03b8e64c4cuda3std6ranges3__45__cpo4nextE[1];
.global .align 1 .b8 _ZN34_INTERNAL_54050c1e_4_k_cu_03b8e64c4cuda3std6ranges3__45__cpo4prevE[1];
.global .align 1 .b8 _ZN34_INTERNAL_54050c1e_4_k_cu_03b8e64c4cuda3std6ranges3__45__cpo4dataE[1];
.global .align 1 .b8 _ZN34_INTERNAL_54050c1e_4_k_cu_03b8e64c4cuda3std6ranges3__45__cpo5cdataE[1];
.global .align 1 .b8 _ZN34_INTERNAL_54050c1e_4_k_cu_03b8e64c4cuda3std6ranges3__45__cpo4sizeE[1];
.global .align 1 .b8 _ZN34_INTERNAL_54050c1e_4_k_cu_03b8e64c4cuda3std6ranges3__45__cpo5ssizeE[1];
.global .align 1 .b8 _ZN34_INTERNAL_54050c1e_4_k_cu_03b8e64c4cuda3std6ranges3__45__cpo8distanceE[1];
.global .align 1 .b8 _ZN34_INTERNAL_54050c1e_4_k_cu_03b8e64c6thrust24THRUST_300001_SM_1000_NS6system6detail10sequential3seqE[1];

.visible .entry _Z18cuda_prepare_statePN6thrust24THRUST_300001_SM_1000_NS7complexIdEEiiS2_(
	.param .u64 .ptr .align 1 _Z18cuda_prepare_statePN6thrust24THRUST_300001_SM_1000_NS7complexIdEEiiS2__param_0,
	.param .u32 _Z18cuda_prepare_statePN6thrust24THRUST_300001_SM_1000_NS7complexIdEEiiS2__param_1,
	.param .u32 _Z18cuda_prepare_statePN6thrust24THRUST_300001_SM_1000_NS7complexIdEEiiS2__param_2,
	.param .align 16 .b8 _Z18cuda_prepare_statePN6thrust24THRUST_300001_SM_1000_NS7complexIdEEiiS2__param_3[16]
)
{
	.reg .pred 	%p<3>;
	.reg .b32 	%r<9>;
	.reg .b64 	%rd<5>;
	.reg .b64 	%fd<5>;

	ld.param.u64 	%rd1, [_Z18cuda_prepare_statePN6thrust24THRUST_300001_SM_1000_NS7complexIdEEiiS2__param_0];
	ld.param.u32 	%r3, [_Z18cuda_prepare_statePN6thrust24THRUST_300001_SM_1000_NS7complexIdEEiiS2__param_1];
	ld.param.u32 	%r2, [_Z18cuda_prepare_statePN6thrust24THRUST_300001_SM_1000_NS7complexIdEEiiS2__param_2];
	ld.param.v2.f64 	{%fd1, %fd2}, [_Z18cuda_prepare_statePN6thrust24THRUST_300001_SM_1000_NS7complexIdEEiiS2__param_3];
	mov.u32 	%r4, %ctaid.x;
	mov.u32 	%r5, %ntid.x;
	mov.u32 	%r6, %tid.x;
	mad.lo.s32 	%r1, %r4, %r5, %r6;
	shr.s32 	%r7, %r1, %r3;
	setp.ne.s32 	%p1, %r7, 0;
	@%p1 bra 	$L__BB0_2;
	cvta.to.global.u64 	%rd2, %rd1;
	rem.s32 	%r8, %r1, %r2;
	setp.eq.s32 	%p2, %r8, 0;
	selp.f64 	%fd3, %fd1, 0d0000000000000000, %p2;
	selp.f64 	%fd4, %fd2, 0d0000000000000000, %p2;
	mul.wide.s32 	%rd3, %r1, 16;
	add.s64 	%rd4, %rd2, %rd3;
	st.global.v2.f64 	[%rd4], {%fd3, %fd4};
$L__BB0_2:
	ret;

}
	// .globl	_Z13cuda_hadamardPN6thrust24THRUST_300001_SM_1000_NS7complexIdEEiS2_i
.visible .entry _Z13cuda_hadamardPN6thrust24THRUST_300001_SM_1000_NS7complexIdEEiS2_i(
	.param .u64 .ptr .align 1 _Z13cuda_hadamardPN6thrust24THRUST_300001_SM_1000_NS7complexIdEEiS2_i_param_0,
	.param .u32 _Z13cuda_hadamardPN6thrust24THRUST_300001_SM_1000_NS7complexIdEEiS2_i_param_1,
	.param .align 16 .b8 _Z13cuda_hadamardPN6thrust24THRUST_300001_SM_1000_NS7complexIdEEiS2_i_param_2[16],
	.param .u32 _Z13cuda_hadamardPN6thrust24THRUST_300001_SM_1000_NS7complexIdEEiS2_i_param_3
)
{
	.reg .pred 	%p<2>;
	.reg .b32 	%r<11>;
	.reg .b64 	%rd<7>;
	.reg .b64 	%fd<21>;

	ld.param.u64 	%rd1, [_Z13cuda_hadamardPN6thrust24THRUST_300001_SM_1000_NS7complexIdEEiS2_i_param_0];
	ld.param.u32 	%r3, [_Z13cuda_hadamardPN6thrust24THRUST_300001_SM_1000_NS7complexIdEEiS2_i_param_1];
	ld.param.v2.f64 	{%fd1, %fd2}, [_Z13cuda_hadamardPN6thrust24THRUST_300001_SM_1000_NS7complexIdEEiS2_i_param_2];
	ld.param.u32 	%r2, [_Z13cuda_hadamardPN6thrust24THRUST_300001_SM_1000_NS7complexIdEEiS2_i_param_3];
	mov.u32 	%r4, %ctaid.x;
	mov.u32 	%r5, %ntid.x;
	mov.u32 	%r6, %tid.x;
	mad.lo.s32 	%r1, %r4, %r5, %r6;
	shr.s32 	%r7, %r1, %r3;
	and.b32  	%r8, %r2, %r1;
	or.b32  	%r9, %r8, %r7;
	setp.ne.s32 	%p1, %r9, 0;
	@%p1 bra 	$L__BB1_2;
	cvta.to.global.u64 	%rd2, %rd1;
	xor.b32  	%r10, %r2, %r1;
	mul.wide.s32 	%rd3, %r1, 16;
	add.s64 	%rd4, %rd2, %rd3;
	mul.wide.s32 	%rd5, %r10, 16;
	add.s64 	%rd6, %rd2, %rd5;
	ld.global.v2.f64 	{%fd3, %fd4}, [%rd4];
	ld.global.v2.f64 	{%fd5, %fd6}, [%rd6];
	add.f64 	%fd7, %fd3, %fd5;
	add.f64 	%fd8, %fd4, %fd6;
	mul.f64 	%fd9, %fd1, %fd7;
	mul.f64 	%fd10, %fd2, %fd8;
	sub.f64 	%fd11, %fd9, %fd10;
	mul.f64 	%fd12, %fd1, %fd8;
	fma.rn.f64 	%fd13, %fd2, %fd7, %fd12;
	sub.f64 	%fd14, %fd3, %fd5;
	sub.f64 	%fd15, %fd4, %fd6;
	mul.f64 	%fd16, %fd1, %fd14;
	mul.f64 	%fd17, %fd2, %fd15;
	sub.f64 	%fd18, %fd16, %fd17;
	mul.f64 	%fd19, %fd1, %fd15;
	fma.rn.f64 	%fd20, %fd2, %fd14, %fd19;
	st.global.v2.f64 	[%rd4], {%fd11, %fd13};
	st.global.v2.f64 	[%rd6], {%fd18, %fd20};
$L__BB1_2:
	ret;

}
	// .globl	_Z18cuda_controlled_rzPN6thrust24THRUST_300001_SM_1000_NS7complexIdEEiS2_i
.visible .entry _Z18cuda_controlled_rzPN6thrust24THRUST_300001_SM_1000_NS7complexIdEEiS2_i(
	.param .u64 .ptr .align 1 _Z18cuda_controlled_rzPN6thrust24THRUST_300001_SM_1000_NS7complexIdEEiS2_i_param_0,
	.param .u32 _Z18cuda_controlled_rzPN6thrust24THRUST_300001_SM_1000_NS7complexIdEEiS2_i_param_1,
	.param .align 16 .b8 _Z18cuda_controlled_rzPN6thrust24THRUST_300001_SM_1000_NS7complexIdEEiS2_i_param_2[16],
	.param .u32 _Z18cuda_controlled_rzPN6thrust24THRUST_300001_SM_1000_NS7complexIdEEiS2_i_param_3
)
{
	.reg .pred 	%p<2>;
	.reg .b32 	%r<11>;
	.reg .b64 	%rd<5>;
	.reg .b64 	%fd<10>;

	ld.param.u64 	%rd1, [_Z18cuda_controlled_rzPN6thrust24THRUST_300001_SM_1000_NS7complexIdEEiS2_i_param_0];
	ld.param.u32 	%r2, [_Z18cuda_controlled_rzPN6thrust24THRUST_300001_SM_1000_NS7complexIdEEiS2_i_param_1];
	ld.param.v2.f64 	{%fd1, %fd2}, [_Z18cuda_controlled_rzPN6thrust24THRUST_300001_SM_1000_NS7complexIdEEiS2_i_param_2];
	ld.param.u32 	%r3, [_Z18cuda_controlled_rzPN6thrust24THRUST_300001_SM_1000_NS7complexIdEEiS2_i_param_3];
	mov.u32 	%r4, %ctaid.x;
	mov.u32 	%r5, %ntid.x;
	mov.u32 	%r6, %tid.x;
	mad.lo.s32 	%r1, %r4, %r5, %r6;
	shr.s32 	%r7, %r1, %r2;
	not.b32 	%r8, %r1;
	and.b32  	%r9, %r3, %r8;
	or.b32  	%r10, %r9, %r7;
	setp.ne.s32 	%p1, %r10, 0;
	@%p1 bra 	$L__BB2_2;
	cvta.to.global.u64 	%rd2, %rd1;
	mul.wide.s32 	%rd3, %r1, 16;
	add.s64 	%rd4, %rd2, %rd3;
	ld.global.v2.f64 	{%fd3, %fd4}, [%rd4];
	mul.f64 	%fd5, %fd1, %fd3;
	mul.f64 	%fd6, %fd2, %fd4;
	sub.f64 	%fd7, %fd5, %fd6;
	mul.f64 	%fd8, %fd1, %fd4;
	fma.rn.f64 	%fd9, %fd2, %fd3, %fd8;
	st.global.v2.f64 	[%rd4], {%fd7, %fd9};
$L__BB2_2:
	ret;

}


// ===== COMPILED SASS (sm_100) =====

	.target	sm_100

	.elftype	@"ET_EXEC"


//--------------------- .note.nv.tkinfo           --------------------------
	.section	.note.nv.tkinfo,"",@"SHT_NOTE"
	.sectionflags	@"SHF_NOTE_NV_TKINFO"
	.tkinfo
        /*0018*/ 	.word	0x00000002
        /*0030*/ 	.string	""
        /*0030*/ 	.string	"ptxas"
        /*0030*/ 	.string	"Cuda compilation tools, release 13.0, V13.0.88"
        /*0030*/ 	.string	"Build cuda_13.0.r13.0/compiler.36424714_0"
        /*0030*/ 	.string	"-arch sm_100 -m 64 "



//--------------------- .note.nv.cuinfo           --------------------------
	.section	.note.nv.cuinfo,"",@"SHT_NOTE"
	.sectionflags	@"SHF_NOTE_NV_CUINFO"
        /*0018*/ 	.short	0x0002
        /*001a*/ 	.short	0x0064
        /*001c*/ 	.short	0x0082
	.zero		2


//--------------------- .nv.info                  --------------------------
	.section	.nv.info,"",@"SHT_CUDA_INFO"
	.align	4


	//----- nvinfo : EIATTR_REGCOUNT
	.align		4
        /*0000*/ 	.byte	0x04, 0x2f
        /*0002*/ 	.short	(.L_29 - .L_28)
	.align		4
.L_28:
        /*0004*/ 	.word	index@(_Z18cuda_prepare_statePN6thrust24THRUST_300001_SM_1000_NS7complexIdEEiiS2_)
        /*0008*/ 	.word	0x0000000d


	//----- nvinfo : EIATTR_FRAME_SIZE
	.align		4
.L_29:
        /*000c*/ 	.byte	0x04, 0x11
        /*000e*/ 	.short	(.L_31 - .L_30)
	.align		4
.L_30:
        /*0010*/ 	.word	index@(_Z18cuda_prepare_statePN6thrust24THRUST_300001_SM_1000_NS7complexIdEEiiS2_)
        /*0014*/ 	.word	0x00000000


	//----- nvinfo : EIATTR_REGCOUNT
	.align		4
.L_31:
        /*0018*/ 	.byte	0x04, 0x2f
        /*001a*/ 	.short	(.L_33 - .L_32)
	.align		4
.L_32:
        /*001c*/ 	.word	index@(_Z13cuda_hadamardPN6thrust24THRUST_300001_SM_1000_NS7complexIdEEiS2_i)
        /*0020*/ 	.word	0x00000016


	//----- nvinfo : EIATTR_FRAME_SIZE
	.align		4
.L_33:
        /*0024*/ 	.byte	0x04, 0x11
        /*0026*/ 	.short	(.L_35 - .L_34)
	.align		4
.L_34:
        /*0028*/ 	.word	index@(_Z13cuda_hadamardPN6thrust24THRUST_300001_SM_1000_NS7complexIdEEiS2_i)
        /*002c*/ 	.word	0x00000000


	//----- nvinfo : EIATTR_REGCOUNT
	.align		4
.L_35:
        /*0030*/ 	.byte	0x04, 0x2f
        /*0032*/ 	.short	(.L_37 - .L_36)
	.align		4
.L_36:
        /*0034*/ 	.word	index@(_Z18cuda_controlled_rzPN6thrust24THRUST_300001_SM_1000_NS7complexIdEEiS2_i)
        /*0038*/ 	.word	0x0000000e


	//----- nvinfo : EIATTR_FRAME_SIZE
	.align		4
.L_37:
        /*003c*/ 	.byte	0x04, 0x11
        /*003e*/ 	.short	(.L_39 - .L_38)
	.align		4
.L_38:
        /*0040*/ 	.word	index@(_Z18cuda_controlled_rzPN6thrust24THRUST_300001_SM_1000_NS7complexIdEEiS2_i)
        /*0044*/ 	.word	0x00000000


	//----- nvinfo : EIATTR_MIN_STACK_SIZE
	.align		4
.L_39:
        /*0048*/ 	.byte	0x04, 0x12
        /*004a*/ 	.short	(.L_41 - .L_40)
	.align		4
.L_40:
        /*004c*/ 	.word	index@(_Z18cuda_controlled_rzPN6thrust24THRUST_300001_SM_1000_NS7complexIdEEiS2_i)
        /*0050*/ 	.word	0x00000000


	//----- nvinfo : EIATTR_MIN_STACK_SIZE
	.align		4
.L_41:
        /*0054*/ 	.byte	0x04, 0x12
        /*0056*/ 	.short	(.L_43 - .L_42)
	.align		4
.L_42:
        /*0058*/ 	.word	index@(_Z13cuda_hadamardPN6thrust24THRUST_300001_SM_1000_NS7complexIdEEiS2_i)
        /*005c*/ 	.word	0x00000000


	//----- nvinfo : EIATTR_MIN_STACK_SIZE
	.align		4
.L_43:
        /*0060*/ 	.byte	0x04, 0x12
        /*0062*/ 	.short	(.L_45 - .L_44)
	.align		4
.L_44:
        /*0064*/ 	.word	index@(_Z18cuda_prepare_statePN6thrust24THRUST_300001_SM_1000_NS7complexIdEEiiS2_)
        /*0068*/ 	.word	0x00000000
.L_45:


//--------------------- .nv.compat                --------------------------
	.section	.nv.compat,"",@"SHT_CUDA_COMPAT_INFO"
	.align	4
        /*0000*/ 	.byte	0x02, 0x09, 0x00, 0x00, 0x02, 0x02, 0x01, 0x00, 0x02, 0x05, 0x05, 0x00, 0x03, 0x07, 0x01, 0x01
        /*0010*/ 	.byte	0x02, 0x03, 0x00, 0x00, 0x02, 0x06, 0x01, 0x00, 0x04, 0x0b, 0x08, 0x00, 0x01, 0x00, 0x00, 0x00
        /*0020*/ 	.byte	0x00, 0x00, 0x00, 0x00


//--------------------- .nv.info._Z18cuda_controlled_rzPN6thrust24THRUST_300001_SM_1000_NS7complexIdEEiS2_i --------------------------
	.section	.nv.info._Z18cuda_controlled_rzPN6thrust24THRUST_300001_SM_1000_NS7complexIdEEiS2_i,"",@"SHT_CUDA_INFO"
	.sectionflags	@""
	.align	4


	//----- nvinfo : EIATTR_CUDA_API_VERSION
	.align		4
        /*0000*/ 	.byte	0x04, 0x37
        /*0002*/ 	.short	(.L_47 - .L_46)
.L_46:
        /*0004*/ 	.word	0x00000082


	//----- nvinfo : EIATTR_KPARAM_INFO
	.align		4
.L_47:
        /*0008*/ 	.byte	0x04, 0x17
        /*000a*/ 	.short	(.L_49 - .L_48)
.L_48:
        /*000c*/ 	.word	0x00000000
        /*0010*/ 	.short	0x0003
        /*0012*/ 	.short	0x0020
        /*0014*/ 	.byte	0x00, 0xf0, 0x11, 0x00


	//----- nvinfo : EIATTR_KPARAM_INFO
	.align		4
.L_49:
        /*0018*/ 	.byte	0x04, 0x17
        /*001a*/ 	.short	(.L_51 - .L_50)
.L_50:
        /*001c*/ 	.word	0x00000000
        /*0020*/ 	.short	0x0002
        /*0022*/ 	.short	0x0010
        /*0024*/ 	.byte	0x00, 0xf0, 0x41, 0x00


	//----- nvinfo : EIATTR_KPARAM_INFO
	.align		4
.L_51:
        /*0028*/ 	.byte	0x04, 0x17
        /*002a*/ 	.short	(.L_53 - .L_52)
.L_52:
        /*002c*/ 	.word	0x00000000
        /*0030*/ 	.short	0x0001
        /*0032*/ 	.short	0x0008
        /*0034*/ 	.byte	0x00, 0xf0, 0x11, 0x00


	//----- nvinfo : EIATTR_KPARAM_INFO
	.align		4
.L_53:
        /*0038*/ 	.byte	0x04, 0x17
        /*003a*/ 	.short	(.L_55 - .L_54)
.L_54:
        /*003c*/ 	.word	0x00000000
        /*0040*/ 	.short	0x0000
        /*0042*/ 	.short	0x0000
        /*0044*/ 	.byte	0x00, 0xf5, 0x21, 0x00


	//----- nvinfo : EIATTR_SPARSE_MMA_MASK
	.align		4
.L_55:
        /*0048*/ 	.byte	0x03, 0x50
        /*004a*/ 	.short	0x0000


	//----- nvinfo : EIATTR_MAXREG_COUNT
	.align		4
        /*004c*/ 	.byte	0x03, 0x1b
        /*004e*/ 	.short	0x00ff


	//----- nvinfo : EIATTR_MERCURY_ISA_VERSION
	.align		4
        /*0050*/ 	.byte	0x03, 0x5f
        /*0052*/ 	.short	0x0101


	//----- nvinfo : EIATTR_VRC_CTA_INIT_COUNT
	.align		4
        /*0054*/ 	.byte	0x02, 0x4a
	.zero		1
	.zero		1


	//----- nvinfo : EIATTR_EXIT_INSTR_OFFSETS
	.align		4
        /*0058*/ 	.byte	0x04, 0x1c
        /*005a*/ 	.short	(.L_57 - .L_56)


	//   ....[0]....
.L_56:
        /*005c*/ 	.word	0x00000090


	//   ....[1]....
        /*0060*/ 	.word	0x00000140


	//----- nvinfo : EIATTR_CBANK_PARAM_SIZE
	.align		4
.L_57:
        /*0064*/ 	.byte	0x03, 0x19
        /*0066*/ 	.short	0x0024


	//----- nvinfo : EIATTR_PARAM_CBANK
	.align		4
        /*0068*/ 	.byte	0x04, 0x0a
        /*006a*/ 	.short	(.L_59 - .L_58)
	.align		4
.L_58:
        /*006c*/ 	.word	index@(.nv.constant0._Z18cuda_controlled_rzPN6thrust24THRUST_300001_SM_1000_NS7complexIdEEiS2_i)
        /*0070*/ 	.short	0x0380
        /*0072*/ 	.short	0x0024


	//----- nvinfo : EIATTR_SW_WAR
	.align		4
.L_59:
        /*0074*/ 	.byte	0x04, 0x36
        /*0076*/ 	.short	(.L_61 - .L_60)
.L_60:
        /*0078*/ 	.word	0x00000008
.L_61:


//--------------------- .nv.info._Z13cuda_hadamardPN6thrust24THRUST_300001_SM_1000_NS7complexIdEEiS2_i --------------------------
	.section	.nv.info._Z13cuda_hadamardPN6thrust24THRUST_300001_SM_1000_NS7complexIdEEiS2_i,"",@"SHT_CUDA_INFO"
	.sectionflags	@""
	.align	4


	//----- nvinfo : EIATTR_CUDA_API_VERSION
	.align		4
        /*0000*/ 	.byte	0x04, 0x37
        /*0002*/ 	.short	(.L_63 - .L_62)
.L_62:
        /*0004*/ 	.word	0x00000082


	//----- nvinfo : EIATTR_KPARAM_INFO
	.align		4
.L_63:
        /*0008*/ 	.byte	0x04, 0x17
        /*000a*/ 	.short	(.L_65 - .L_64)
.L_64:
        /*000c*/ 	.word	0x00000000
        /*0010*/ 	.short	0x0003
        /*0012*/ 	.short	0x0020
        /*0014*/ 	.byte	0x00, 0xf0, 0x11, 0x00


	//----- nvinfo : EIATTR_KPARAM_INFO
	.align		4
.L_65:
        /*0018*/ 	.byte	0x04, 0x17
        /*001a*/ 	.short	(.L_67 - .L_66)
.L_66:
        /*001c*/ 	.word	0x00000000
        /*0020*/ 	.short	0x0002
        /*0022*/ 	.short	0x0010
        /*0024*/ 	.byte	0x00, 0xf0, 0x41, 0x00


	//----- nvinfo : EIATTR_KPARAM_INFO
	.align		4
.L_67:
        /*0028*/ 	.byte	0x04, 0x17
        /*002a*/ 	.short	(.L_69 - .L_68)
.L_68:
        /*002c*/ 	.word	0x00000000
        /*0030*/ 	.short	0x0001
        /*0032*/ 	.short	0x0008
        /*0034*/ 	.byte	0x00, 0xf0, 0x11, 0x00


	//----- nvinfo : EIATTR_KPARAM_INFO
	.align		4
.L_69:
        /*0038*/ 	.byte	0x04, 0x17
        /*003a*/ 	.short	(.L_71 - .L_70)
.L_70:
        /*003c*/ 	.word	0x00000000
        /*0040*/ 	.short	0x0000
        /*0042*/ 	.short	0x0000
        /*0044*/ 	.byte	0x00, 0xf5, 0x21, 0x00


	//----- nvinfo : EIATTR_SPARSE_MMA_MASK
	.align		4
.L_71:
        /*0048*/ 	.byte	0x03, 0x50
        /*004a*/ 	.short	0x0000


	//----- nvinfo : EIATTR_MAXREG_COUNT
	.align		4
        /*004c*/ 	.byte	0x03, 0x1b
        /*004e*/ 	.short	0x00ff


	//----- nvinfo : EIATTR_MERCURY_ISA_VERSION
	.align		4
        /*0050*/ 	.byte	0x03, 0x5f
        /*0052*/ 	.short	0x0101


	//----- nvinfo : EIATTR_VRC_CTA_INIT_COUNT
	.align		4
        /*0054*/ 	.byte	0x02, 0x4a
	.zero		1
	.zero		1


	//----- nvinfo : EIATTR_EXIT_INSTR_OFFSETS
	.align		4
        /*0058*/ 	.byte	0x04, 0x1c
        /*005a*/ 	.short	(.L_73 - .L_72)


	//   ....[0]....
.L_72:
        /*005c*/ 	.word	0x00000090


	//   ....[1]....
        /*0060*/ 	.word	0x00000200


	//----- nvinfo : EIATTR_CBANK_PARAM_SIZE
	.align		4
.L_73:
        /*0064*/ 	.byte	0x03, 0x19
        /*0066*/ 	.short	0x0024


	//----- nvinfo : EIATTR_PARAM_CBANK
	.align		4
        /*0068*/ 	.byte	0x04, 0x0a
        /*006a*/ 	.short	(.L_75 - .L_74)
	.align		4
.L_74:
        /*006c*/ 	.word	index@(.nv.constant0._Z13cuda_hadamardPN6thrust24THRUST_300001_SM_1000_NS7complexIdEEiS2_i)
        /*0070*/ 	.short	0x0380
        /*0072*/ 	.short	0x0024


	//----- nvinfo : EIATTR_SW_WAR
	.align		4
.L_75:
        /*0074*/ 	.byte	0x04, 0x36
        /*0076*/ 	.short	(.L_77 - .L_76)
.L_76:
        /*0078*/ 	.word	0x00000008
.L_77:


//--------------------- .nv.info._Z18cuda_prepare_statePN6thrust24THRUST_300001_SM_1000_NS7complexIdEEiiS2_ --------------------------
	.section	.nv.info._Z18cuda_prepare_statePN6thrust24THRUST_300001_SM_1000_NS7complexIdEEiiS2_,"",@"SHT_CUDA_INFO"
	.sectionflags	@""
	.align	4


	//----- nvinfo : EIATTR_CUDA_API_VERSION
	.align		4
        /*0000*/ 	.byte	0x04, 0x37
        /*0002*/ 	.short	(.L_79 - .L_78)
.L_78:
        /*0004*/ 	.word	0x00000082


	//----- nvinfo : EIATTR_KPARAM_INFO
	.align		4
.L_79:
        /*0008*/ 	.byte	0x04, 0x17
        /*000a*/ 	.short	(.L_81 - .L_80)
.L_80:
        /*000c*/ 	.word	0x00000000
        /*0010*/ 	.short	0x0003
        /*0012*/ 	.short	0x0010
        /*0014*/ 	.byte	0x00, 0xf0, 0x41, 0x00


	//----- nvinfo : EIATTR_KPARAM_INFO
	.align		4
.L_81:
        /*0018*/ 	.byte	0x04, 0x17
        /*001a*/ 	.short	(.L_83 - .L_82)
.L_82:
        /*001c*/ 	.word	0x00000000
        /*0020*/ 	.short	0x0002
        /*0022*/ 	.short	0x000c
        /*0024*/ 	.byte	0x00, 0xf0, 0x11, 0x00


	//----- nvinfo : EIATTR_KPARAM_INFO
	.align		4
.L_83:
        /*0028*/ 	.byte	0x04, 0x17
        /*002a*/ 	.short	(.L_85 - .L_84)
.L_84:
        /*002c*/ 	.word	0x00000000
        /*0030*/ 	.short	0x0001
        /*0032*/ 	.short	0x0008
        /*0034*/ 	.byte	0x00, 0xf0, 0x11, 0x00


	//----- nvinfo : EIATTR_KPARAM_INFO
	.align		4
.L_85:
        /*0038*/ 	.byte	0x04, 0x17
        /*003a*/ 	.short	(.L_87 - .L_86)
.L_86:
        /*003c*/ 	.word	0x00000000
        /*0040*/ 	.short	0x0000
        /*0042*/ 	.short	0x0000
        /*0044*/ 	.byte	0x00, 0xf5, 0x21, 0x00


	//----- nvinfo : EIATTR_SPARSE_MMA_MASK
	.align		4
.L_87:
        /*0048*/ 	.byte	0x03, 0x50
        /*004a*/ 	.short	0x0000


	//----- nvinfo : EIATTR_MAXREG_COUNT
	.align		4
        /*004c*/ 	.byte	0x03, 0x1b
        /*004e*/ 	.short	0x00ff


	//----- nvinfo : EIATTR_MERCURY_ISA_VERSION
	.align		4
        /*0050*/ 	.byte	0x03, 0x5f
        /*0052*/ 	.short	0x0101


	//----- nvinfo : EIATTR_VRC_CTA_INIT_COUNT
	.align		4
        /*0054*/ 	.byte	0x02, 0x4a
	.zero		1
	.zero		1


	//----- nvinfo : EIATTR_EXIT_INSTR_OFFSETS
	.align		4
        /*0058*/ 	.byte	0x04, 0x1c
        /*005a*/ 	.short	(.L_89 - .L_88)


	//   ....[0]....
.L_88:
        /*005c*/ 	.word	0x00000080


	//   ....[1]....
        /*0060*/ 	.word	0x000002a0


	//----- nvinfo : EIATTR_CBANK_PARAM_SIZE
	.align		4
.L_89:
        /*0064*/ 	.byte	0x03, 0x19
        /*0066*/ 	.short	0x0020


	//----- nvinfo : EIATTR_PARAM_CBANK
	.align		4
        /*0068*/ 	.byte	0x04, 0x0a
        /*006a*/ 	.short	(.L_91 - .L_90)
	.align		4
.L_90:
        /*006c*/ 	.word	index@(.nv.constant0._Z18cuda_prepare_statePN6thrust24THRUST_300001_SM_1000_NS7complexIdEEiiS2_)
        /*0070*/ 	.short	0x0380
        /*0072*/ 	.short	0x0020


	//----- nvinfo : EIATTR_SW_WAR
	.align		4
.L_91:
        /*0074*/ 	.byte	0x04, 0x36
        /*0076*/ 	.short	(.L_93 - .L_92)
.L_92:
        /*0078*/ 	.word	0x00000008
.L_93:


//--------------------- .nv.callgraph             --------------------------
	.section	.nv.callgraph,"",@"SHT_CUDA_CALLGRAPH"
	.align	4
	.sectionentsize	8
	.align		4
        /*0000*/ 	.word	0x00000000
	.align		4
        /*0004*/ 	.word	0xffffffff
	.align		4
        /*0008*/ 	.word	0x00000000
	.align		4
        /*000c*/ 	.word	0xfffffffe
	.align		4
        /*0010*/ 	.word	0x00000000
	.align		4
        /*0014*/ 	.word	0xfffffffd
	.align		4
        /*0018*/ 	.word	0x00000000
	.align		4
        /*001c*/ 	.word	0xfffffffc


//--------------------- .nv.constant4             --------------------------
	.section	.nv.constant4,"a",@progbits
	.align	8
	.align		8
.nv.constant4:
        /*0000*/ 	.dword	_ZN34_INTERNAL_54050c1e_4_k_cu_03b8e64c4cuda3std3__45__cpo5beginE
	.align		8
        /*0008*/ 	.dword	_ZN34_INTERNAL_54050c1e_4_k_cu_03b8e64c4cuda3std3__45__cpo3endE
	.align		8
        /*0010*/ 	.dword	_ZN34_INTERNAL_54050c1e_4_k_cu_03b8e64c4cuda3std3__45__cpo6cbeginE
	.align		8
        /*0018*/ 	.dword	_ZN34_INTERNAL_54050c1e_4_k_cu_03b8e64c4cuda3std3__45__cpo4cendE
	.align		8
        /*0020*/ 	.dword	_ZN34_INTERNAL_54050c1e_4_k_cu_03b8e64c4cuda3std3__45__cpo6rbeginE
	.align		8
        /*0028*/ 	.dword	_ZN34_INTERNAL_54050c1e_4_k_cu_03b8e64c4cuda3std3__45__cpo4rendE
	.align		8
        /*0030*/ 	.dword	_ZN34_INTERNAL_54050c1e_4_k_cu_03b8e64c4cuda3std3__45__cpo7crbeginE
	.align		8
        /*0038*/ 	.dword	_ZN34_INTERNAL_54050c1e_4_k_cu_03b8e64c4cuda3std3__45__cpo5crendE
	.align		8
        /*0040*/ 	.dword	_ZN34_INTERNAL_54050c1e_4_k_cu_03b8e64c4cuda3std3__436_GLOBAL__N__54050c1e_4_k_cu_03b8e64c6ignoreE
	.align		8
        /*0048*/ 	.dword	_ZN34_INTERNAL_54050c1e_4_k_cu_03b8e64c4cuda3std3__419piecewise_constructE
	.align		8
        /*0050*/ 	.dword	_ZN34_INTERNAL_54050c1e_4_k_cu_03b8e64c4cuda3std3__48in_placeE
	.align		8
        /*0058*/ 	.dword	_ZN34_INTERNAL_54050c1e_4_k_cu_03b8e64c4cuda3std3__420unreachable_sentinelE
	.align		8
        /*0060*/ 	.dword	_ZN34_INTERNAL_54050c1e_4_k_cu_03b8e64c4cuda3std6ranges3__45__cpo4swapE
	.align		8
        /*0068*/ 	.dword	_ZN34_INTERNAL_54050c1e_4_k_cu_03b8e64c4cuda3std6ranges3__45__cpo9iter_moveE
	.align		8
        /*0070*/ 	.dword	_ZN34_INTERNAL_54050c1e_4_k_cu_03b8e64c4cuda3std6ranges3__45__cpo5beginE
	.align		8
        /*0078*/ 	.dword	_ZN34_INTERNAL_54050c1e_4_k_cu_03b8e64c4cuda3std6ranges3__45__cpo3endE
	.align		8
        /*0080*/ 	.dword	_ZN34_INTERNAL_54050c1e_4_k_cu_03b8e64c4cuda3std6ranges3__45__cpo6cbeginE
	.align		8
        /*0088*/ 	.dword	_ZN34_INTERNAL_54050c1e_4_k_cu_03b8e64c4cuda3std6ranges3__45__cpo4cendE
	.align		8
        /*0090*/ 	.dword	_ZN34_INTERNAL_54050c1e_4_k_cu_03b8e64c4cuda3std6ranges3__45__cpo7advanceE
	.align		8
        /*0098*/ 	.dword	_ZN34_INTERNAL_54050c1e_4_k_cu_03b8e64c4cuda3std6ranges3__45__cpo9iter_swapE
	.align		8
        /*00a0*/ 	.dword	_ZN34_INTERNAL_54050c1e_4_k_cu_03b8e64c4cuda3std6ranges3__45__cpo4nextE
	.align		8
        /*00a8*/ 	.dword	_ZN34_INTERNAL_54050c1e_4_k_cu_03b8e64c4cuda3std6ranges3__45__cpo4prevE
	.align		8
        /*00b0*/ 	.dword	_ZN34_INTERNAL_54050c1e_4_k_cu_03b8e64c4cuda3std6ranges3__45__cpo4dataE
	.align		8
        /*00b8*/ 	.dword	_ZN34_INTERNAL_54050c1e_4_k_cu_03b8e64c4cuda3std6ranges3__45__cpo5cdataE
	.align		8
        /*00c0*/ 	.dword	_ZN34_INTERNAL_54050c1e_4_k_cu_03b8e64c4cuda3std6ranges3__45__cpo4sizeE
	.align		8
        /*00c8*/ 	.dword	_ZN34_INTERNAL_54050c1e_4_k_cu_03b8e64c4cuda3std6ranges3__45__cpo5ssizeE
	.align		8
        /*00d0*/ 	.dword	_ZN34_INTERNAL_54050c1e_4_k_cu_03b8e64c4cuda3std6ranges3__45__cpo8distanceE
	.align		8
        /*00d8*/ 	.dword	_ZN34_INTERNAL_54050c1e_4_k_cu_03b8e64c6thrust24THRUST_300001_SM_1000_NS6system6detail10sequential3seqE


//--------------------- .text._Z18cuda_controlled_rzPN6thrust24THRUST_300001_SM_1000_NS7complexIdEEiS2_i --------------------------
	.section	.text._Z18cuda_controlled_rzPN6thrust24THRUST_300001_SM_1000_NS7complexIdEEiS2_i,"ax",@progbits
	.align	128
        .global         _Z18cuda_controlled_rzPN6thrust24THRUST_300001_SM_1000_NS7complexIdEEiS2_i
        .type           _Z18cuda_controlled_rzPN6thrust24THRUST_300001_SM_1000_NS7complexIdEEiS2_i,@function
        .size           _Z18cuda_controlled_rzPN6thrust24THRUST_300001_SM_1000_NS7complexIdEEiS2_i,(.L_x_3 - _Z18cuda_controlled_rzPN6thrust24THRUST_300001_SM_1000_NS7complexIdEEiS2_i)
        .other          _Z18cuda_controlled_rzPN6thrust24THRUST_300001_SM_1000_NS7complexIdEEiS2_i,@"STO_CUDA_ENTRY STV_DEFAULT"
_Z18cuda_controlled_rzPN6thrust24THRUST_300001_SM_1000_NS7complexIdEEiS2_i:
.text._Z18cuda_controlled_rzPN6thrust24THRUST_300001_SM_1000_NS7complexIdEEiS2_i:
[----:B------:R-:W-:Y:S01]  /*0000*/  LDC R1, c[0x0][0x37c] ;  /* 0x0000df00ff017b82 */ /* 0x000fe20000000800 */
[----:B------:R-:W0:Y:S07]  /*0010*/  S2R R0, SR_TID.X ;  /* 0x0000000000007919 */ /* 0x000e2e0000002100 */
[----:B------:R-:W0:Y:S01]  /*0020*/  S2UR UR4, SR_CTAID.X ;  /* 0x00000000000479c3 */ /* 0x000e220000002500 */
[----:B------:R-:W1:Y:S01]  /*0030*/  LDCU UR5, c[0x0][0x388] ;  /* 0x00007100ff0577ac */ /* 0x000e620008000800 */
[----:B------:R-:W2:Y:S06]  /*0040*/  LDCU UR6, c[0x0][0x3a0] ;  /* 0x00007400ff0677ac */ /* 0x000eac0008000800 */
[----:B------:R-:W0:Y:S02]  /*0050*/  LDC R5, c[0x0][0x360] ;  /* 0x0000d800ff057b82 */ /* 0x000e240000000800 */
[----:B0-----:R-:W-:-:S05]  /*0060*/  IMAD R5, R5, UR4, R0 ;  /* 0x0000000405057c24 */ /* 0x001fca000f8e0200 */
[----:B-1----:R-:W-:-:S04]  /*0070*/  SHF.R.S32.HI R0, RZ, UR5, R5 ;  /* 0x00000005ff007c19 */ /* 0x002fc80008011405 */
[----:B--2---:R-:W-:-:S13]  /*0080*/  LOP3.LUT P0, RZ, R0, UR6, R5, 0xf4, !PT ;  /* 0x0000000600ff7c12 */ /* 0x004fda000f80f405 */
[----:B------:R-:W-:Y:S05]  /*0090*/  @P0 EXIT ;  /* 0x000000000000094d */ /* 0x000fea0003800000 */
[----:B------:R-:W0:Y:S01]  /*00a0*/  LDC.64 R2, c[0x0][0x380] ;  /* 0x0000e000ff027b82 */ /* 0x000e220000000a00 */
[----:B------:R-:W1:Y:S01]  /*00b0*/  LDCU.64 UR4, c[0x0][0x358] ;  /* 0x00006b00ff0477ac */ /* 0x000e620008000a00 */
[----:B------:R-:W2:Y:S01]  /*00c0*/  LDCU.128 UR8, c[0x0][0x390] ;  /* 0x00007200ff0877ac */ /* 0x000ea20008000c00 */
[----:B0-----:R-:W-:-:S05]  /*00d0*/  IMAD.WIDE R2, R5, 0x10, R2 ;  /* 0x0000001005027825 */ /* 0x001fca00078e0202 */
[----:B-1----:R-:W2:Y:S02]  /*00e0*/  LDG.E.128 R4, desc[UR4][R2.64] ;  /* 0x0000000402047981 */ /* 0x002ea4000c1e1d00 */
[C---:B--2---:R-:W-:Y:S02]  /*00f0*/  DMUL R8, R6.reuse, UR10 ;  /* 0x0000000a06087c28 */ /* 0x044fe40008000000 */
[----:B------:R-:W-:-:S06]  /*0100*/  DMUL R10, R6, UR8 ;  /* 0x00000008060a7c28 */ /* 0x000fcc0008000000 */
[C---:B------:R-:W-:Y:S02]  /*0110*/  DFMA R8, R4.reuse, UR8, -R8 ;  /* 0x0000000804087c2b */ /* 0x040fe40008000808 */
[----:B------:R-:W-:-:S07]  /*0120*/  DFMA R10, R4, UR10, R10 ;  /* 0x0000000a040a7c2b */ /* 0x000fce000800000a */
[----:B------:R-:W-:Y:S01]  /*0130*/  STG.E.128 desc[UR4][R2.64], R8 ;  /* 0x0000000802007986 */ /* 0x000fe2000c101d04 */
[----:B------:R-:W-:Y:S05]  /*0140*/  EXIT ;  /* 0x000000000000794d */ /* 0x000fea0003800000 */
.L_x_0:
[----:B------:R-:W-:-:S00]  /*0150*/  BRA `(.L_x_0) ;  /* 0xfffffffc00fc7947 */ /* 0x000fc0000383ffff */
[----:B------:R-:W-:-:S00]  /*0160*/  NOP ;  /* 0x0000000000007918 */ /* 0x000fc00000000000 */
        /* <DEDUP_REMOVED lines=9> */
.L_x_3:


//--------------------- .text._Z13cuda_hadamardPN6thrust24THRUST_300001_SM_1000_NS7complexIdEEiS2_i --------------------------
	.section	.text._Z13cuda_hadamardPN6thrust24THRUST_300001_SM_1000_NS7complexIdEEiS2_i,"ax",@progbits
	.align	128
        .global         _Z13cuda_hadamardPN6thrust24THRUST_300001_SM_1000_NS7complexIdEEiS2_i
        .type           _Z13cuda_hadamardPN6thrust24THRUST_300001_SM_1000_NS7complexIdEEiS2_i,@function
        .size           _Z13cuda_hadamardPN6thrust24THRUST_300001_SM_1000_NS7complexIdEEiS2_i,(.L_x_4 - _Z13cuda_hadamardPN6thrust24THRUST_300001_SM_1000_NS7complexIdEEiS2_i)
        .other          _Z13cuda_hadamardPN6thrust24THRUST_300001_SM_1000_NS7complexIdEEiS2_i,@"STO_CUDA_ENTRY STV_DEFAULT"
_Z13cuda_hadamardPN6thrust24THRUST_300001_SM_1000_NS7complexIdEEiS2_i:
.text._Z13cuda_hadamardPN6thrust24THRUST_300001_SM_1000_NS7complexIdEEiS2_i:
        /* <DEDUP_REMOVED lines=12> */
[C---:B------:R-:W-:Y:S01]  /*00c0*/  LOP3.LUT R5, R3.reuse, UR6, RZ, 0x3c, !PT ;  /* 0x0000000603057c12 */ /* 0x040fe2000f8e3cff */
[----:B------:R-:W2:Y:S01]  /*00d0*/  LDCU.128 UR8, c[0x0][0x390] ;  /* 0x00007200ff0877ac */ /* 0x000ea20008000c00 */
[----:B0-----:R-:W-:-:S04]  /*00e0*/  IMAD.WIDE R2, R3, 0x10, R12 ;  /* 0x0000001003027825 */ /* 0x001fc800078e020c */
[----:B------:R-:W-:Y:S01]  /*00f0*/  IMAD.WIDE R12, R5, 0x10, R12 ;  /* 0x00000010050c7825 */ /* 0x000fe200078e020c */
[----:B-1----:R-:W3:Y:S04]  /*0100*/  LDG.E.128 R8, desc[UR4][R2.64] ;  /* 0x0000000402087981 */ /* 0x002ee8000c1e1d00 */
[----:B------:R-:W3:Y:S02]  /*0110*/  LDG.E.128 R4, desc[UR4][R12.64] ;  /* 0x000000040c047981 */ /* 0x000ee4000c1e1d00 */
[C-C-:B---3--:R-:W-:Y:S02]  /*0120*/  DADD R14, R10.reuse, R6.reuse ;  /* 0x000000000a0e7229 */ /* 0x148fe40000000006 */
[----:B------:R-:W-:Y:S02]  /*0130*/  DADD R10, R10, -R6 ;  /* 0x000000000a0a7229 */ /* 0x000fe40000000806 */
[----:B------:R-:W-:-:S02]  /*0140*/  DADD R6, R8, R4 ;  /* 0x0000000008067229 */ /* 0x000fc40000000004 */
[----:B------:R-:W-:Y:S02]  /*0150*/  DADD R8, R8, -R4 ;  /* 0x0000000008087229 */ /* 0x000fe40000000804 */
[C---:B--2---:R-:W-:Y:S02]  /*0160*/  DMUL R4, R14.reuse, UR10 ;  /* 0x0000000a0e047c28 */ /* 0x044fe40008000000 */
[----:B------:R-:W-:Y:S02]  /*0170*/  DMUL R14, R14, UR8 ;  /* 0x000000080e0e7c28 */ /* 0x000fe40008000000 */
[C---:B------:R-:W-:Y:S02]  /*0180*/  DMUL R16, R10.reuse, UR10 ;  /* 0x0000000a0a107c28 */ /* 0x040fe40008000000 */
[----:B------:R-:W-:Y:S02]  /*0190*/  DMUL R18, R10, UR8 ;  /* 0x000000080a127c28 */ /* 0x000fe40008000000 */
[----:B------:R-:W-:-:S02]  /*01a0*/  DFMA R4, R6, UR8, -R4 ;  /* 0x0000000806047c2b */ /* 0x000fc40008000804 */
[----:B------:R-:W-:Y:S02]  /*01b0*/  DFMA R6, R6, UR10, R14 ;  /* 0x0000000a06067c2b */ /* 0x000fe4000800000e */
[C---:B------:R-:W-:Y:S02]  /*01c0*/  DFMA R16, R8.reuse, UR8, -R16 ;  /* 0x0000000808107c2b */ /* 0x040fe40008000810 */
[----:B------:R-:W-:-:S03]  /*01d0*/  DFMA R18, R8, UR10, R18 ;  /* 0x0000000a08127c2b */ /* 0x000fc60008000012 */
[----:B------:R-:W-:Y:S04]  /*01e0*/  STG.E.128 desc[UR4][R2.64], R4 ;  /* 0x0000000402007986 */ /* 0x000fe8000c101d04 */
[----:B------:R-:W-:Y:S01]  /*01f0*/  STG.E.128 desc[UR4][R12.64], R16 ;  /* 0x000000100c007986 */ /* 0x000fe2000c101d04 */
[----:B------:R-:W-:Y:S05]  /*0200*/  EXIT ;  /* 0x000000000000794d */ /* 0x000fea0003800000 */
.L_x_1:
        /* <DEDUP_REMOVED lines=15> */
.L_x_4:


//--------------------- .text._Z18cuda_prepare_statePN6thrust24THRUST_300001_SM_1000_NS7complexIdEEiiS2_ --------------------------
	.section	.text._Z18cuda_prepare_statePN6thrust24THRUST_300001_SM_1000_NS7complexIdEEiiS2_,"ax",@progbits
	.align	128
        .global         _Z18cuda_prepare_statePN6thrust24THRUST_300001_SM_1000_NS7complexIdEEiiS2_
        .type           _Z18cuda_prepare_statePN6thrust24THRUST_300001_SM_1000_NS7complexIdEEiiS2_,@function
        .size           _Z18cuda_prepare_statePN6thrust24THRUST_300001_SM_1000_NS7complexIdEEiiS2_,(.L_x_5 - _Z18cuda_prepare_statePN6thrust24THRUST_300001_SM_1000_NS7complexIdEEiiS2_)
        .other          _Z18cuda_prepare_statePN6thrust24THRUST_300001_SM_1000_NS7complexIdEEiiS2_,@"STO_CUDA_ENTRY STV_DEFAULT"
_Z18cuda_prepare_statePN6thrust24THRUST_300001_SM_1000_NS7complexIdEEiiS2_:
.text._Z18cuda_prepare_statePN6thrust24THRUST_300001_SM_1000_NS7complexIdEEiiS2_:
[----:B------:R-:W-:Y:S01]  /*0000*/  LDC R1, c[0x0][0x37c] ;  /* 0x0000df00ff017b82 */ /* 0x000fe20000000800 */
[----:B------:R-:W0:Y:S07]  /*0010*/  S2R R3, SR_TID.X ;  /* 0x0000000000037919 */ /* 0x000e2e0000002100 */
[----:B------:R-:W0:Y:S01]  /*0020*/  S2UR UR4, SR_CTAID.X ;  /* 0x00000000000479c3 */ /* 0x000e220000002500 */
[----:B------:R-:W1:Y:S07]  /*0030*/  LDCU UR5, c[0x0][0x388] ;  /* 0x00007100ff0577ac */ /* 0x000e6e0008000800 */
[----:B------:R-:W0:Y:S02]  /*0040*/  LDC R0, c[0x0][0x360] ;  /* 0x0000d800ff007b82 */ /* 0x000e240000000800 */
[----:B0-----:R-:W-:-:S05]  /*0050*/  IMAD R0, R0, UR4, R3 ;  /* 0x0000000400007c24 */ /* 0x001fca000f8e0203 */
[----:B-1----:R-:W-:-:S04]  /*0060*/  SHF.R.S32.HI R2, RZ, UR5, R0 ;  /* 0x00000005ff027c19 */ /* 0x002fc80008011400 */
[----:B------:R-:W-:-:S13]  /*0070*/  ISETP.NE.AND P0, PT, R2, RZ, PT ;  /* 0x000000ff0200720c */ /* 0x000fda0003f05270 */
[----:B------:R-:W-:Y:S05]  /*0080*/  @P0 EXIT ;  /* 0x000000000000094d */ /* 0x000fea0003800000 */
[----:B------:R-:W0:Y:S01]  /*0090*/  LDC R10, c[0x0][0x38c] ;  /* 0x0000e300ff0a7b82 */ /* 0x000e220000000800 */
[----:B------:R-:W1:Y:S07]  /*00a0*/  LDCU.64 UR4, c[0x0][0x358] ;  /* 0x00006b00ff0477ac */ /* 0x000e6e0008000a00 */
[----:B------:R-:W2:Y:S01]  /*00b0*/  LDC.64 R8, c[0x0][0x398] ;  /* 0x0000e600ff087b82 */ /* 0x000ea20000000a00 */
[----:B0-----:R-:W-:-:S04]  /*00c0*/  IABS R5, R10 ;  /* 0x0000000a00057213 */ /* 0x001fc80000000000 */
[----:B------:R-:W0:Y:S08]  /*00d0*/  I2F.RP R4, R5 ;  /* 0x0000000500047306 */ /* 0x000e300000209400 */
[----:B0-----:R-:W0:Y:S02]  /*00e0*/  MUFU.RCP R4, R4 ;  /* 0x0000000400047308 */ /* 0x001e240000001000 */
[----:B0-----:R-:W-:-:S06]  /*00f0*/  VIADD R2, R4, 0xffffffe ;  /* 0x0ffffffe04027836 */ /* 0x001fcc0000000000 */
[----:B------:R0:W3:Y:S02]  /*0100*/  F2I.FTZ.U32.TRUNC.NTZ R3, R2 ;  /* 0x0000000200037305 */ /* 0x0000e4000021f000 */
[----:B0-----:R-:W-:Y:S02]  /*0110*/  IMAD.MOV.U32 R2, RZ, RZ, RZ ;  /* 0x000000ffff027224 */ /* 0x001fe400078e00ff */
[----:B---3--:R-:W-:-:S04]  /*0120*/  IMAD.MOV R6, RZ, RZ, -R3 ;  /* 0x000000ffff067224 */ /* 0x008fc800078e0a03 */
[----:B------:R-:W-:Y:S01]  /*0130*/  IMAD R7, R6, R5, RZ ;  /* 0x0000000506077224 */ /* 0x000fe200078e02ff */
[----:B------:R-:W-:-:S03]  /*0140*/  IABS R6, R0 ;  /* 0x0000000000067213 */ /* 0x000fc60000000000 */
[----:B------:R-:W-:-:S06]  /*0150*/  IMAD.HI.U32 R3, R3, R7, R2 ;  /* 0x0000000703037227 */ /* 0x000fcc00078e0002 */
[----:B------:R-:W-:-:S04]  /*0160*/  IMAD.HI.U32 R3, R3, R6, RZ ;  /* 0x0000000603037227 */ /* 0x000fc800078e00ff */
[----:B------:R-:W-:-:S04]  /*0170*/  IMAD.MOV R3, RZ, RZ, -R3 ;  /* 0x000000ffff037224 */ /* 0x000fc800078e0a03 */
[C---:B------:R-:W-:Y:S02]  /*0180*/  IMAD R4, R5.reuse, R3, R6 ;  /* 0x0000000305047224 */ /* 0x040fe400078e0206 */
[----:B------:R-:W0:Y:S03]  /*0190*/  LDC.64 R6, c[0x0][0x390] ;  /* 0x0000e400ff067b82 */ /* 0x000e260000000a00 */
[----:B------:R-:W-:-:S05]  /*01a0*/  ISETP.GT.U32.AND P0, PT, R5, R4, PT ;  /* 0x000000040500720c */ /* 0x000fca0003f04070 */
[----:B------:R-:W3:Y:S08]  /*01b0*/  LDC.64 R2, c[0x0][0x380] ;  /* 0x0000e000ff027b82 */ /* 0x000ef00000000a00 */
[----:B------:R-:W-:Y:S01]  /*01c0*/  @!P0 IMAD.IADD R4, R4, 0x1, -R5 ;  /* 0x0000000104048824 */ /* 0x000fe200078e0a05 */
[----:B------:R-:W-:-:S04]  /*01d0*/  ISETP.GE.AND P0, PT, R0, RZ, PT ;  /* 0x000000ff0000720c */ /* 0x000fc80003f06270 */
[----:B------:R-:W-:Y:S01]  /*01e0*/  ISETP.GT.U32.AND P1, PT, R5, R4, PT ;  /* 0x000000040500720c */ /* 0x000fe20003f24070 */
[----:B---3--:R-:W-:-:S12]  /*01f0*/  IMAD.WIDE R2, R0, 0x10, R2 ;  /* 0x0000001000027825 */ /* 0x008fd800078e0202 */
[----:B------:R-:W-:Y:S01]  /*0200*/  @!P1 IMAD.IADD R4, R4, 0x1, -R5 ;  /* 0x0000000104049824 */ /* 0x000fe200078e0a05 */
[----:B------:R-:W-:-:S03]  /*0210*/  ISETP.NE.AND P1, PT, R10, RZ, PT ;  /* 0x000000ff0a00720c */ /* 0x000fc60003f25270 */
[----:B------:R-:W-:-:S10]  /*0220*/  @!P0 IMAD.MOV R4, RZ, RZ, -R4 ;  /* 0x000000ffff048224 */ /* 0x000fd400078e0a04 */
[----:B------:R-:W-:-:S04]  /*0230*/  @!P1 LOP3.LUT R4, RZ, R10, RZ, 0x33, !PT ;  /* 0x0000000aff049212 */ /* 0x000fc800078e33ff */
[----:B------:R-:W-:-:S04]  /*0240*/  ISETP.NE.AND P0, PT, R4, RZ, PT ;  /* 0x000000ff0400720c */ /* 0x000fc80003f05270 */
[----:B0-----:R-:W-:Y:S02]  /*0250*/  FSEL R4, R6, RZ, !P0 ;  /* 0x000000ff06047208 */ /* 0x001fe40004000000 */
[----:B------:R-:W-:Y:S02]  /*0260*/  FSEL R5, R7, RZ, !P0 ;  /* 0x000000ff07057208 */ /* 0x000fe40004000000 */
[----:B--2---:R-:W-:Y:S02]  /*0270*/  FSEL R6, R8, RZ, !P0 ;  /* 0x000000ff08067208 */ /* 0x004fe40004000000 */
[----:B------:R-:W-:-:S05]  /*0280*/  FSEL R7, R9, RZ, !P0 ;  /* 0x000000ff09077208 */ /* 0x000fca0004000000 */
[----:B-1----:R-:W-:Y:S01]  /*0290*/  STG.E.128 desc[UR4][R2.64], R4 ;  /* 0x0000000402007986 */ /* 0x002fe2000c101d04 */
[----:B------:R-:W-:Y:S05]  /*02a0*/  EXIT ;  /* 0x000000000000794d */ /* 0x000fea0003800000 */
.L_x_2:
        /* <DEDUP_REMOVED lines=13> */
.L_x_5:


//--------------------- .nv.shared.reserved.0     --------------------------
	.section	.nv.shared.reserved.0,"aw",@nobits
	.weak		__nv_reservedSMEM_offset_0_alias
	.size		__nv_reservedSMEM_offset_0_alias, 0, 64
	.other		__nv_reservedSMEM_offset_0_alias,@"STO_CUDA_RESERVED_SHARED STV_DEFAULT"
__nv_reservedSMEM_offset_0_alias:
	.zero		0
	.zero		64


//--------------------- .nv.global                --------------------------
	.section	.nv.global,"aw",@nobits
.nv.global:
	.type		_ZN34_INTERNAL_54050c1e_4_k_cu_03b8e64c4cuda3std3__48in_placeE,@object
	.size		_ZN34_INTERNAL_54050c1e_4_k_cu_03b8e64c4cuda3std3__48in_placeE,(_ZN34_INTERNAL_54050c1e_4_k_cu_03b8e64c4cuda3std6ranges3__45__cpo8distanceE - _ZN34_INTERNAL_54050c1e_4_k_cu_03b8e64c4cuda3std3__48in_placeE)
_ZN34_INTERNAL_54050c1e_4_k_cu_03b8e64c4cuda3std3__48in_placeE:
	.zero		1
	.type		_ZN34_INTERNAL_54050c1e_4_k_cu_03b8e64c4cuda3std6ranges3__45__cpo8distanceE,@object
	.size		_ZN34_INTERNAL_54050c1e_4_k_cu_03b8e64c4cuda3std6ranges3__45__cpo8distanceE,(_ZN34_INTERNAL_54050c1e_4_k_cu_03b8e64c4cuda3std3__45__cpo6cbeginE - _ZN34_INTERNAL_54050c1e_4_k_cu_03b8e64c4cuda3std6ranges3__45__cpo8distanceE)
_ZN34_INTERNAL_54050c1e_4_k_cu_03b8e64c4cuda3std6ranges3__45__cpo8distanceE:
	.zero		1
	.type		_ZN34_INTERNAL_54050c1e_4_k_cu_03b8e64c4cuda3std3__45__cpo6cbeginE,@object
	.size		_ZN34_INTERNAL_54050c1e_4_k_cu_03b8e64c4cuda3std3__45__cpo6cbeginE,(_ZN34_INTERNAL_54050c1e_4_k_cu_03b8e64c4cuda3std6ranges3__45__cpo7advanceE - _ZN34_INTERNAL_54050c1e_4_k_cu_03b8e64c4cuda3std3__45__cpo6cbeginE)
_ZN34_INTERNAL_54050c1e_4_k_cu_03b8e64c4cuda3std3__45__cpo6cbeginE:
	.zero		1
	.type		_ZN34_INTERNAL_54050c1e_4_k_cu_03b8e64c4cuda3std6ranges3__45__cpo7advanceE,@object
	.size		_ZN34_INTERNAL_54050c1e_4_k_cu_03b8e64c4cuda3std6ranges3__45__cpo7advanceE,(_ZN34_INTERNAL_54050c1e_4_k_cu_03b8e64c4cuda3std3__45__cpo7crbeginE - _ZN34_INTERNAL_54050c1e_4_k_cu_03b8e64c4cuda3std6ranges3__45__cpo7advanceE)
_ZN34_INTERNAL_54050c1e_4_k_cu_03b8e64c4cuda3std6ranges3__45__cpo7advanceE:
	.zero		1
	.type		_ZN34_INTERNAL_54050c1e_4_k_cu_03b8e64c4cuda3std3__45__cpo7crbeginE,@object
	.size		_ZN34_INTERNAL_54050c1e_4_k_cu_03b8e64c4cuda3std3__45__cpo7crbeginE,(_ZN34_INTERNAL_54050c1e_4_k_cu_03b8e64c4cuda3std6ranges3__45__cpo4dataE - _ZN34_INTERNAL_54050c1e_4_k_cu_03b8e64c4cuda3std3__45__cpo7crbeginE)
_ZN34_INTERNAL_54050c1e_4_k_cu_03b8e64c4cuda3std3__45__cpo7crbeginE:
	.zero		1
	.type		_ZN34_INTERNAL_54050c1e_4_k_cu_03b8e64c4cuda3std6ranges3__45__cpo4dataE,@object
	.size		_ZN34_INTERNAL_54050c1e_4_k_cu_03b8e64c4cuda3std6ranges3__45__cpo4dataE,(_ZN34_INTERNAL_54050c1e_4_k_cu_03b8e64c4cuda3std6ranges3__45__cpo5beginE - _ZN34_INTERNAL_54050c1e_4_k_cu_03b8e64c4cuda3std6ranges3__45__cpo4dataE)
_ZN34_INTERNAL_54050c1e_4_k_cu_03b8e64c4cuda3std6ranges3__45__cpo4dataE:
	.zero		1
	.type		_ZN34_INTERNAL_54050c1e_4_k_cu_03b8e64c4cuda3std6ranges3__45__cpo5beginE,@object
	.size		_ZN34_INTERNAL_54050c1e_4_k_cu_03b8e64c4cuda3std6ranges3__45__cpo5beginE,(_ZN34_INTERNAL_54050c1e_4_k_cu_03b8e64c4cuda3std3__436_GLOBAL__N__54050c1e_4_k_cu_03b8e64c6ignoreE - _ZN34_INTERNAL_54050c1e_4_k_cu_03b8e64c4cuda3std6ranges3__45__cpo5beginE)
_ZN34_INTERNAL_54050c1e_4_k_cu_03b8e64c4cuda3std6ranges3__45__cpo5beginE:
	.zero		1
	.type		_ZN34_INTERNAL_54050c1e_4_k_cu_03b8e64c4cuda3std3__436_GLOBAL__N__54050c1e_4_k_cu_03b8e64c6ignoreE,@object
	.size		_ZN34_INTERNAL_54050c1e_4_k_cu_03b8e64c4cuda3std3__436_GLOBAL__N__54050c1e_4_k_cu_03b8e64c6ignoreE,(_ZN34_INTERNAL_54050c1e_4_k_cu_03b8e64c4cuda3std6ranges3__45__cpo4sizeE - _ZN34_INTERNAL_54050c1e_4_k_cu_03b8e64c4cuda3std3__436_GLOBAL__N__54050c1e_4_k_cu_03b8e64c6ignoreE)
_ZN34_INTERNAL_54050c1e_4_k_cu_03b8e64c4cuda3std3__436_GLOBAL__N__54050c1e_4_k_cu_03b8e64c6ignoreE:
	.zero		1
	.type		_ZN34_INTERNAL_54050c1e_4_k_cu_03b8e64c4cuda3std6ranges3__45__cpo4sizeE,@object
	.size		_ZN34_INTERNAL_54050c1e_4_k_cu_03b8e64c4cuda3std6ranges3__45__cpo4sizeE,(_ZN34_INTERNAL_54050c1e_4_k_cu_03b8e64c4cuda3std3__45__cpo5beginE - _ZN34_INTERNAL_54050c1e_4_k_cu_03b8e64c4cuda3std6ranges3__45__cpo4sizeE)
_ZN34_INTERNAL_54050c1e_4_k_cu_03b8e64c4cuda3std6ranges3__45__cpo4sizeE:
	.zero		1
	.type		_ZN34_INTERNAL_54050c1e_4_k_cu_03b8e64c4cuda3std3__45__cpo5beginE,@object
	.size		_ZN34_INTERNAL_54050c1e_4_k_cu_03b8e64c4cuda3std3__45__cpo5beginE,(_ZN34_INTERNAL_54050c1e_4_k_cu_03b8e64c4cuda3std6ranges3__45__cpo6cbeginE - _ZN34_INTERNAL_54050c1e_4_k_cu_03b8e64c4cuda3std3__45__cpo5beginE)
_ZN34_INTERNAL_54050c1e_4_k_cu_03b8e64c4cuda3std3__45__cpo5beginE:
	.zero		1
	.type		_ZN34_INTERNAL_54050c1e_4_k_cu_03b8e64c4cuda3std6ranges3__45__cpo6cbeginE,@object
	.size		_ZN34_INTERNAL_54050c1e_4_k_cu_03b8e64c4cuda3std6ranges3__45__cpo6cbeginE,(_ZN34_INTERNAL_54050c1e_4_k_cu_03b8e64c4cuda3std3__45__cpo6rbeginE - _ZN34_INTERNAL_54050c1e_4_k_cu_03b8e64c4cuda3std6ranges3__45__cpo6cbeginE)
_ZN34_INTERNAL_54050c1e_4_k_cu_03b8e64c4cuda3std6ranges3__45__cpo6cbeginE:
	.zero		1
	.type		_ZN34_INTERNAL_54050c1e_4_k_cu_03b8e64c4cuda3std3__45__cpo6rbeginE,@object
	.size		_ZN34_INTERNAL_54050c1e_4_k_cu_03b8e64c4cuda3std3__45__cpo6rbeginE,(_ZN34_INTERNAL_54050c1e_4_k_cu_03b8e64c4cuda3std6ranges3__45__cpo4nextE - _ZN34_INTERNAL_54050c1e_4_k_cu_03b8e64c4cuda3std3__45__cpo6rbeginE)
_ZN34_INTERNAL_54050c1e_4_k_cu_03b8e64c4cuda3std3__45__cpo6rbeginE:
	.zero		1
	.type		_ZN34_INTERNAL_54050c1e_4_k_cu_03b8e64c4cuda3std6ranges3__45__cpo4nextE,@object
	.size		_ZN34_INTERNAL_54050c1e_4_k_cu_03b8e64c4cuda3std6ranges3__45__cpo4nextE,(_ZN34_INTERNAL_54050c1e_4_k_cu_03b8e64c4cuda3std6ranges3__45__cpo4swapE - _ZN34_INTERNAL_54050c1e_4_k_cu_03b8e64c4cuda3std6ranges3__45__cpo4nextE)
_ZN34_INTERNAL_54050c1e_4_k_cu_03b8e64c4cuda3std6ranges3__45__cpo4nextE:
	.zero		1
	.type		_ZN34_INTERNAL_54050c1e_4_k_cu_03b8e64c4cuda3std6ranges3__45__cpo4swapE,@object
	.size		_ZN34_INTERNAL_54050c1e_4_k_cu_03b8e64c4cuda3std6ranges3__45__cpo4swapE,(_ZN34_INTERNAL_54050c1e_4_k_cu_03b8e64c4cuda3std3__420unreachable_sentinelE - _ZN34_INTERNAL_54050c1e_4_k_cu_03b8e64c4cuda3std6ranges3__45__cpo4swapE)
_ZN34_INTERNAL_54050c1e_4_k_cu_03b8e64c4cuda3std6ranges3__45__cpo4swapE:
	.zero		1
	.type		_ZN34_INTERNAL_54050c1e_4_k_cu_03b8e64c4cuda3std3__420unreachable_sentinelE,@object
	.size		_ZN34_INTERNAL_54050c1e_4_k_cu_03b8e64c4cuda3std3__420unreachable_sentinelE,(_ZN34_INTERNAL_54050c1e_4_k_cu_03b8e64c6thrust24THRUST_300001_SM_1000_NS6system6detail10sequential3seqE - _ZN34_INTERNAL_54050c1e_4_k_cu_03b8e64c4cuda3std3__420unreachable_sentinelE)
_ZN34_INTERNAL_54050c1e_4_k_cu_03b8e64c4cuda3std3__420unreachable_sentinelE:
	.zero		1
	.type		_ZN34_INTERNAL_54050c1e_4_k_cu_03b8e64c6thrust24THRUST_300001_SM_1000_NS6system6detail10sequential3seqE,@object
	.size		_ZN34_INTERNAL_54050c1e_4_k_cu_03b8e64c6thrust24THRUST_300001_SM_1000_NS6system6detail10sequential3seqE,(_ZN34_INTERNAL_54050c1e_4_k_cu_03b8e64c4cuda3std3__45__cpo4cendE - _ZN34_INTERNAL_54050c1e_4_k_cu_03b8e64c6thrust24THRUST_300001_SM_1000_NS6system6detail10sequential3seqE)
_ZN34_INTERNAL_54050c1e_4_k_cu_03b8e64c6thrust24THRUST_300001_SM_1000_NS6system6detail10sequential3seqE:
	.zero		1
	.type		_ZN34_INTERNAL_54050c1e_4_k_cu_03b8e64c4cuda3std3__45__cpo4cendE,@object
	.size		_ZN34_INTERNAL_54050c1e_4_k_cu_03b8e64c4cuda3std3__45__cpo4cendE,(_ZN34_INTERNAL_54050c1e_4_k_cu_03b8e64c4cuda3std6ranges3__45__cpo9iter_swapE - _ZN34_INTERNAL_54050c1e_4_k_cu_03b8e64c4cuda3std3__45__cpo4cendE)
_ZN34_INTERNAL_54050c1e_4_k_cu_03b8e64c4cuda3std3__45__cpo4cendE:
	.zero		1
	.type		_ZN34_INTERNAL_54050c1e_4_k_cu_03b8e64c4cuda3std6ranges3__45__cpo9iter_swapE,@object
	.size		_ZN34_INTERNAL_54050c1e_4_k_cu_03b8e64c4cuda3std6ranges3__45__cpo9iter_swapE,(_ZN34_INTERNAL_54050c1e_4_k_cu_03b8e64c4cuda3std3__45__cpo5crendE - _ZN34_INTERNAL_54050c1e_4_k_cu_03b8e64c4cuda3std6ranges3__45__cpo9iter_swapE)
_ZN34_INTERNAL_54050c1e_4_k_cu_03b8e64c4cuda3std6ranges3__45__cpo9iter_swapE:
	.zero		1
	.type		_ZN34_INTERNAL_54050c1e_4_k_cu_03b8e64c4cuda3std3__45__cpo5crendE,@object
	.size		_ZN34_INTERNAL_54050c1e_4_k_cu_03b8e64c4cuda3std3__45__cpo5crendE,(_ZN34_INTERNAL_54050c1e_4_k_cu_03b8e64c4cuda3std6ranges3__45__cpo5cdataE - _ZN34_INTERNAL_54050c1e_4_k_cu_03b8e64c4cuda3std3__45__cpo5crendE)
_ZN34_INTERNAL_54050c1e_4_k_cu_03b8e64c4cuda3std3__45__cpo5crendE:
	.zero		1
	.type		_ZN34_INTERNAL_54050c1e_4_k_cu_03b8e64c4cuda3std6ranges3__45__cpo5cdataE,@object
	.size		_ZN34_INTERNAL_54050c1e_4_k_cu_03b8e64c4cuda3std6ranges3__45__cpo5cdataE,(_ZN34_INTERNAL_54050c1e_4_k_cu_03b8e64c4cuda3std6ranges3__45__cpo3endE - _ZN34_INTERNAL_54050c1e_4_k_cu_03b8e64c4cuda3std6ranges3__45__cpo5cdataE)
_ZN34_INTERNAL_54050c1e_4_k_cu_03b8e64c4cuda3std6ranges3__45__cpo5cdataE:
	.zero		1
	.type		_ZN34_INTERNAL_54050c1e_4_k_cu_03b8e64c4cuda3std6ranges3__45__cpo3endE,@object
	.size		_ZN34_INTERNAL_54050c1e_4_k_cu_03b8e64c4cuda3std6ranges3__45__cpo3endE,(_ZN34_INTERNAL_54050c1e_4_k_cu_03b8e64c4cuda3std3__419piecewise_constructE - _ZN34_INTERNAL_54050c1e_4_k_cu_03b8e64c4cuda3std6ranges3__45__cpo3endE)
_ZN34_INTERNAL_54050c1e_4_k_cu_03b8e64c4cuda3std6ranges3__45__cpo3endE:
	.zero		1
	.type		_ZN34_INTERNAL_54050c1e_4_k_cu_03b8e64c4cuda3std3__419piecewise_constructE,@object
	.size		_ZN34_INTERNAL_54050c1e_4_k_cu_03b8e64c4cuda3std3__419piecewise_constructE,(_ZN34_INTERNAL_54050c1e_4_k_cu_03b8e64c4cuda3std6ranges3__45__cpo5ssizeE - _ZN34_INTERNAL_54050c1e_4_k_cu_03b8e64c4cuda3std3__419piecewise_constructE)
_ZN34_INTERNAL_54050c1e_4_k_cu_03b8e64c4cuda3std3__419piecewise_constructE:
	.zero		1
	.type		_ZN34_INTERNAL_54050c1e_4_k_cu_03b8e64c4cuda3std6ranges3__45__cpo5ssizeE,@object
	.size		_ZN34_INTERNAL_54050c1e_4_k_cu_03b8e64c4cuda3std6ranges3__45__cpo5ssizeE,(_ZN34_INTERNAL_54050c1e_4_k_cu_03b8e64c4cuda3std3__45__cpo3endE - _ZN34_INTERNAL_54050c1e_4_k_cu_03b8e64c4cuda3std6ranges3__45__cpo5ssizeE)
_ZN34_INTERNAL_54050c1e_4_k_cu_03b8e64c4cuda3std6ranges3__45__cpo5ssizeE:
	.zero		1
	.type		_ZN34_INTERNAL_54050c1e_4_k_cu_03b8e64c4cuda3std3__45__cpo3endE,@object
	.size		_ZN34_INTERNAL_54050c1e_4_k_cu_03b8e64c4cuda3std3__45__cpo3endE,(_ZN34_INTERNAL_54050c1e_4_k_cu_03b8e64c4cuda3std6ranges3__45__cpo4cendE - _ZN34_INTERNAL_54050c1e_4_k_cu_03b8e64c4cuda3std3__45__cpo3endE)
_ZN34_INTERNAL_54050c1e_4_k_cu_03b8e64c4cuda3std3__45__cpo3endE:
	.zero		1
	.type		_ZN34_INTERNAL_54050c1e_4_k_cu_03b8e64c4cuda3std6ranges3__45__cpo4cendE,@object
	.size		_ZN34_INTERNAL_54050c1e_4_k_cu_03b8e64c4cuda3std6ranges3__45__cpo4cendE,(_ZN34_INTERNAL_54050c1e_4_k_cu_03b8e64c4cuda3std3__45__cpo4rendE - _ZN34_INTERNAL_54050c1e_4_k_cu_03b8e64c4cuda3std6ranges3__45__cpo4cendE)
_ZN34_INTERNAL_54050c1e_4_k_cu_03b8e64c4cuda3std6ranges3__45__cpo4cendE:
	.zero		1
	.type		_ZN34_INTERNAL_54050c1e_4_k_cu_03b8e64c4cuda3std3__45__cpo4rendE,@object
	.size		_ZN34_INTERNAL_54050c1e_4_k_cu_03b8e64c4cuda3std3__45__cpo4rendE,(_ZN34_INTERNAL_54050c1e_4_k_cu_03b8e64c4cuda3std6ranges3__45__cpo4prevE - _ZN34_INTERNAL_54050c1e_4_k_cu_03b8e64c4cuda3std3__45__cpo4rendE)
_ZN34_INTERNAL_54050c1e_4_k_cu_03b8e64c4cuda3std3__45__cpo4rendE:
	.zero		1
	.type		_ZN34_INTERNAL_54050c1e_4_k_cu_03b8e64c4cuda3std6ranges3__45__cpo4prevE,@object
	.size		_ZN34_INTERNAL_54050c1e_4_k_cu_03b8e64c4cuda3std6ranges3__45__cpo4prevE,(_ZN34_INTERNAL_54050c1e_4_k_cu_03b8e64c4cuda3std6ranges3__45__cpo9iter_moveE - _ZN34_INTERNAL_54050c1e_4_k_cu_03b8e64c4cuda3std6ranges3__45__cpo4prevE)
_ZN34_INTERNAL_54050c1e_4_k_cu_03b8e64c4cuda3std6ranges3__45__cpo4prevE:
	.zero		1
	.type		_ZN34_INTERNAL_54050c1e_4_k_cu_03b8e64c4cuda3std6ranges3__45__cpo9iter_moveE,@object
	.size		_ZN34_INTERNAL_54050c1e_4_k_cu_03b8e64c4cuda3std6ranges3__45__cpo9iter_moveE,(.L_13 - _ZN34_INTERNAL_54050c1e_4_k_cu_03b8e64c4cuda3std6ranges3__45__cpo9iter_moveE)
_ZN34_INTERNAL_54050c1e_4_k_cu_03b8e64c4cuda3std6ranges3__45__cpo9iter_moveE:
	.zero		1
.L_13:


//--------------------- .nv.constant0._Z18cuda_controlled_rzPN6thrust24THRUST_300001_SM_1000_NS7complexIdEEiS2_i --------------------------
	.section	.nv.constant0._Z18cuda_controlled_rzPN6thrust24THRUST_300001_SM_1000_NS7complexIdEEiS2_i,"a",@progbits
	.sectionflags	@""
	.align	4
.nv.constant0._Z18cuda_controlled_rzPN6thrust24THRUST_300001_SM_1000_NS7complexIdEEiS2_i:
	.zero		932


//--------------------- .nv.constant0._Z13cuda_hadamardPN6thrust24THRUST_300001_SM_1000_NS7complexIdEEiS2_i --------------------------
	.section	.nv.constant0._Z13cuda_hadamardPN6thrust24THRUST_300001_SM_1000_NS7complexIdEEiS2_i,"a",@progbits
	.sectionflags	@""
	.align	4
.nv.constant0._Z13cuda_hadamardPN6thrust24THRUST_300001_SM_1000_NS7complexIdEEiS2_i:
	.zero		932


//--------------------- .nv.constant0._Z18cuda_prepare_statePN6thrust24THRUST_300001_SM_1000_NS7complexIdEEiiS2_ --------------------------
	.section	.nv.constant0._Z18cuda_prepare_statePN6thrust24THRUST_300001_SM_1000_NS7complexIdEEiiS2_,"a",@progbits
	.sectionflags	@""
	.align	4
.nv.constant0._Z18cuda_prepare_statePN6thrust24THRUST_300001_SM_1000_NS7complexIdEEiiS2_:
	.zero		928


//--------------------- SYMBOLS --------------------------

	.type		.nv.reservedSmem.offset0,@object
	.size		.nv.reservedSmem.offset0,0x4
